	.headerflags	@"EF_CUDA_TEXMODE_UNIFIED EF_CUDA_64BIT_ADDRESS EF_CUDA_ACCELERATORS EF_CUDA_SM90 EF_CUDA_VIRTUAL_SM(EF_CUDA_SM90)"
	.elftype	@"ET_EXEC"


//--------------------- .nv.info                  --------------------------
	.section	.nv.info,"",@"SHT_CUDA_INFO"
	.align	4


	//----- nvinfo : EIATTR_REGCOUNT
	.align		4
        /*0000*/ 	.byte	0x04, 0x2f
        /*0002*/ 	.short	(.L_1 - .L_0)
	.align		4
.L_0:
        /*0004*/ 	.word	index@(triton_poi_fused_convolution_leaky_relu_24)
        /*0008*/ 	.word	0x00000014


	//----- nvinfo : EIATTR_MIN_STACK_SIZE
	.align		4
.L_1:
        /*000c*/ 	.byte	0x04, 0x12
        /*000e*/ 	.short	(.L_3 - .L_2)
	.align		4
.L_2:
        /*0010*/ 	.word	index@(triton_poi_fused_convolution_leaky_relu_24)
        /*0014*/ 	.word	0x00000000


	//----- nvinfo : EIATTR_FRAME_SIZE
	.align		4
.L_3:
        /*0018*/ 	.byte	0x04, 0x11
        /*001a*/ 	.short	(.L_5 - .L_4)
	.align		4
.L_4:
        /*001c*/ 	.word	index@(triton_poi_fused_convolution_leaky_relu_24)
        /*0020*/ 	.word	0x00000000


	//----- nvinfo : EIATTR_MIN_STACK_SIZE
	.align		4
.L_5:
        /*0024*/ 	.byte	0x04, 0x12
        /*0026*/ 	.short	(.L_7 - .L_6)
	.align		4
.L_6:
        /*0028*/ 	.word	index@(triton_poi_fused_convolution_leaky_relu_24)
        /*002c*/ 	.word	0x00000000
.L_7:


//--------------------- .nv.info.triton_poi_fused_convolution_leaky_relu_24 --------------------------
	.section	.nv.info.triton_poi_fused_convolution_leaky_relu_24,"",@"SHT_CUDA_INFO"
	.sectionflags	@""
	.align	4


	//----- nvinfo : EIATTR_CUDA_API_VERSION
	.align		4
        /*0000*/ 	.byte	0x04, 0x37
        /*0002*/ 	.short	(.L_9 - .L_8)
.L_8:
        /*0004*/ 	.word	0x0000007c


	//----- nvinfo : EIATTR_KPARAM_INFO
	.align		4
.L_9:
        /*0008*/ 	.byte	0x04, 0x17
        /*000a*/ 	.short	(.L_11 - .L_10)
.L_10:
        /*000c*/ 	.word	0x00000000
        /*0010*/ 	.short	0x0005
        /*0012*/ 	.short	0x0028
        /*0014*/ 	.byte	0x00, 0xf0, 0x11, 0x00


	//----- nvinfo : EIATTR_KPARAM_INFO
	.align		4
.L_11:
        /*0018*/ 	.byte	0x04, 0x17
        /*001a*/ 	.short	(.L_13 - .L_12)
.L_12:
        /*001c*/ 	.word	0x00000000
        /*0020*/ 	.short	0x0004
        /*0022*/ 	.short	0x0020
        /*0024*/ 	.byte	0x00, 0xf4, 0x21, 0x00


	//----- nvinfo : EIATTR_KPARAM_INFO
	.align		4
.L_13:
        /*0028*/ 	.byte	0x04, 0x17
        /*002a*/ 	.short	(.L_15 - .L_14)
.L_14:
        /*002c*/ 	.word	0x00000000
        /*0030*/ 	.short	0x0003
        /*0032*/ 	.short	0x0018
        /*0034*/ 	.byte	0x00, 0xf4, 0x21, 0x00


	//----- nvinfo : EIATTR_KPARAM_INFO
	.align		4
.L_15:
        /*0038*/ 	.byte	0x04, 0x17
        /*003a*/ 	.short	(.L_17 - .L_16)
.L_16:
        /*003c*/ 	.word	0x00000000
        /*0040*/ 	.short	0x0002
        /*0042*/ 	.short	0x0010
        /*0044*/ 	.byte	0x00, 0xf4, 0x21, 0x00


	//----- nvinfo : EIATTR_KPARAM_INFO
	.align		4
.L_17:
        /*0048*/ 	.byte	0x04, 0x17
        /*004a*/ 	.short	(.L_19 - .L_18)
.L_18:
        /*004c*/ 	.word	0x00000000
        /*0050*/ 	.short	0x0001
        /*0052*/ 	.short	0x0008
        /*0054*/ 	.byte	0x00, 0xf4, 0x21, 0x00


	//----- nvinfo : EIATTR_KPARAM_INFO
	.align		4
.L_19:
        /*0058*/ 	.byte	0x04, 0x17
        /*005a*/ 	.short	(.L_21 - .L_20)
.L_20:
        /*005c*/ 	.word	0x00000000
        /*0060*/ 	.short	0x0000
        /*0062*/ 	.short	0x0000
        /*0064*/ 	.byte	0x00, 0xf4, 0x21, 0x00


	//----- nvinfo : EIATTR_SPARSE_MMA_MASK
	.align		4
.L_21:
        /*0068*/ 	.byte	0x03, 0x50
        /*006a*/ 	.short	0x0000


	//----- nvinfo : EIATTR_MAXREG_COUNT
	.align		4
        /*006c*/ 	.byte	0x03, 0x1b
        /*006e*/ 	.short	0x00ff


	//----- nvinfo : EIATTR_EXIT_INSTR_OFFSETS
	.align		4
        /*0070*/ 	.byte	0x04, 0x1c
        /*0072*/ 	.short	(.L_23 - .L_22)


	//   ....[0]....
.L_22:
        /*0074*/ 	.word	0x00000350


	//----- nvinfo : EIATTR_REQNTID
	.align		4
.L_23:
        /*0078*/ 	.byte	0x04, 0x10
        /*007a*/ 	.short	(.L_25 - .L_24)
.L_24:
        /*007c*/ 	.word	0x00000080
        /*0080*/ 	.word	0x00000001
        /*0084*/ 	.word	0x00000001


	//----- nvinfo : EIATTR_CBANK_PARAM_SIZE
	.align		4
.L_25:
        /*0088*/ 	.byte	0x03, 0x19
        /*008a*/ 	.short	0x002c


	//----- nvinfo : EIATTR_PARAM_CBANK
	.align		4
        /*008c*/ 	.byte	0x04, 0x0a
        /*008e*/ 	.short	(.L_27 - .L_26)
	.align		4
.L_26:
        /*0090*/ 	.word	index@(.nv.constant0.triton_poi_fused_convolution_leaky_relu_24)
        /*0094*/ 	.short	0x0210
        /*0096*/ 	.short	0x002c


	//----- nvinfo : EIATTR_SW_WAR
	.align		4
.L_27:
        /*0098*/ 	.byte	0x04, 0x36
        /*009a*/ 	.short	(.L_29 - .L_28)
.L_28:
        /*009c*/ 	.word	0x00000008
.L_29:


//--------------------- .nv.callgraph             --------------------------
	.section	.nv.callgraph,"",@"SHT_CUDA_CALLGRAPH"
	.align	4
	.sectionentsize	8
	.align		4
        /*0000*/ 	.word	0x00000000
	.align		4
        /*0004*/ 	.word	0xffffffff
	.align		4
        /*0008*/ 	.word	0x00000000
	.align		4
        /*000c*/ 	.word	0xfffffffe
	.align		4
        /*0010*/ 	.word	0x00000000
	.align		4
        /*0014*/ 	.word	0xfffffffd
	.align		4
        /*0018*/ 	.word	0x00000000
	.align		4
        /*001c*/ 	.word	0xfffffffc


//--------------------- .text.triton_poi_fused_convolution_leaky_relu_24 --------------------------
	.section	.text.triton_poi_fused_convolution_leaky_relu_24,"ax",@progbits
	.align	128
        .global         triton_poi_fused_convolution_leaky_relu_24
        .type           triton_poi_fused_convolution_leaky_relu_24,@function
        .size           triton_poi_fused_convolution_leaky_relu_24,(.L_x_1 - triton_poi_fused_convolution_leaky_relu_24)
        .other          triton_poi_fused_convolution_leaky_relu_24,@"STO_CUDA_ENTRY STV_DEFAULT"
triton_poi_fused_convolution_leaky_relu_24:
.text.triton_poi_fused_convolution_leaky_relu_24:
[----:B------:R-:W-:Y:S01]  /*0000*/  LDC R1, c[0x0][0x28] ;  /* 0x00000a00ff017b82 */ /* 0x000fe20000000800 */
[----:B------:R-:W1:Y:S07]  /*0010*/  S2R R0, SR_TID.X ;  /* 0x0000000000007919 */ /* 0x000e6e0000002100 */
[----:B------:R-:W2:Y:S01]  /*0020*/  LDC.64 R8, c[0x0][0x220] ;  /* 0x00008800ff087b82 */ /* 0x000ea20000000a00 */
[----:B------:R-:W-:Y:S01]  /*0030*/  ULDC.64 UR4, c[0x0][0x208] ;  /* 0x0000820000047ab9 */ /* 0x000fe20000000a00 */
[----:B------:R-:W-:Y:S01]  /*0040*/  ULDC.64 UR6, c[0x0][0x228] ;  /* 0x00008a0000067ab9 */ /* 0x000fe20000000a00 */
[----:B------:R-:W3:Y:S01]  /*0050*/  S2R R3, SR_CTAID.X ;  /* 0x0000000000037919 */ /* 0x000ee20000002500 */
[----:B------:R-:W-:Y:S01]  /*0060*/  ULDC.64 UR8, c[0x0][0x230] ;  /* 0x00008c0000087ab9 */ /* 0x000fe20000000a00 */
[----:B-1----:R-:W-:Y:S01]  /*0070*/  IMAD.SHL.U32 R0, R0, 0x2, RZ ;  /* 0x0000000200007824 */ /* 0x002fe200078e00ff */
[----:B---3--:R-:W-:-:S04]  /*0080*/  SHF.R.S32.HI R5, RZ, 0x17, R3 ;  /* 0x00000017ff057819 */ /* 0x008fc80000011403 */
[----:B------:R-:W-:Y:S02]  /*0090*/  LOP3.LUT R0, R0, 0xfe, RZ, 0xc0, !PT ;  /* 0x000000fe00007812 */ /* 0x000fe400078ec0ff */
[----:B------:R-:W-:-:S03]  /*00a0*/  SGXT R5, R5, 0x1 ;  /* 0x000000010505781a */ /* 0x000fc60000000200 */
[----:B------:R-:W-:Y:S02]  /*00b0*/  IMAD R0, R3, 0x100, R0 ;  /* 0x0000010003007824 */ /* 0x000fe400078e0200 */
[----:B------:R-:W1:Y:S03]  /*00c0*/  LDC.64 R2, c[0x0][0x218] ;  /* 0x00008600ff027b82 */ /* 0x000e660000000a00 */
[----:B------:R-:W-:-:S04]  /*00d0*/  LEA.HI R5, R5, R0, RZ, 0x2 ;  /* 0x0000000005057211 */ /* 0x000fc800078f10ff */
[--C-:B------:R-:W-:Y:S02]  /*00e0*/  SHF.R.S32.HI R6, RZ, 0x2, R5.reuse ;  /* 0x00000002ff067819 */ /* 0x100fe40000011405 */
[----:B------:R-:W-:-:S04]  /*00f0*/  SHF.R.S32.HI R5, RZ, 0x1f, R5 ;  /* 0x0000001fff057819 */ /* 0x000fc80000011405 */
[----:B------:R-:W-:Y:S02]  /*0100*/  LEA.HI R7, R5, R6, RZ, 0x8 ;  /* 0x0000000605077211 */ /* 0x000fe400078f40ff */
[----:B------:R-:W3:Y:S02]  /*0110*/  LDC.64 R4, c[0x0][0x210] ;  /* 0x00008400ff047b82 */ /* 0x000ee40000000a00 */
[----:B------:R-:W-:-:S05]  /*0120*/  LOP3.LUT R7, R7, 0xffffff00, RZ, 0xc0, !PT ;  /* 0xffffff0007077812 */ /* 0x000fca00078ec0ff */
[----:B------:R-:W-:Y:S02]  /*0130*/  IMAD.IADD R7, R6, 0x1, -R7 ;  /* 0x0000000106077824 */ /* 0x000fe400078e0a07 */
[----:B-1----:R-:W-:-:S04]  /*0140*/  IMAD.WIDE R2, R0, 0x4, R2 ;  /* 0x0000000400027825 */ /* 0x002fc800078e0202 */
[----:B--2---:R-:W-:Y:S01]  /*0150*/  IMAD.WIDE R8, R7, 0x4, R8 ;  /* 0x0000000407087825 */ /* 0x004fe200078e0208 */
[----:B------:R-:W2:Y:S05]  /*0160*/  LDG.E.64 R12, desc[UR4][R2.64] ;  /* 0x00000004020c7981 */ /* 0x000eaa000c1e1b00 */
[----:B------:R1:W2:Y:S01]  /*0170*/  LDG.E.EL R9, desc[UR4][R8.64] ;  /* 0x0000000408097981 */ /* 0x0002a2000c2e1900 */
[----:B---3--:R-:W-:-:S05]  /*0180*/  IMAD.WIDE R4, R0, 0x4, R4 ;  /* 0x0000000400047825 */ /* 0x008fca00078e0204 */
[----:B------:R-:W3:Y:S01]  /*0190*/  LDG.E.64 R6, desc[UR4][R4.64] ;  /* 0x0000000404067981 */ /* 0x000ee2000c1e1b00 */
[----:B------:R-:W-:Y:S02]  /*01a0*/  SHF.R.S32.HI R14, RZ, 0x1f, R0 ;  /* 0x0000001fff0e7819 */ /* 0x000fe40000011400 */
[----:B-1----:R-:W-:Y:S02]  /*01b0*/  IADD3 R8, P4, R0, UR6, RZ ;  /* 0x0000000600087c10 */ /* 0x002fe4000ff9e0ff */
[C---:B--2---:R-:W-:Y:S01]  /*01c0*/  FSETP.GT.AND P1, PT, R9.reuse, -R12, PT ;  /* 0x8000000c0900720b */ /* 0x044fe20003f24000 */
[C---:B------:R-:W-:Y:S01]  /*01d0*/  FADD R12, R9.reuse, R12 ;  /* 0x0000000c090c7221 */ /* 0x040fe20000000000 */
[C---:B------:R-:W-:Y:S01]  /*01e0*/  FSETP.GT.AND P0, PT, R9.reuse, -R13, PT ;  /* 0x8000000d0900720b */ /* 0x040fe20003f04000 */
[----:B------:R-:W-:Y:S01]  /*01f0*/  FADD R13, R9, R13 ;  /* 0x0000000d090d7221 */ /* 0x000fe20000000000 */
[----:B------:R-:W-:Y:S02]  /*0200*/  SEL R10, RZ, 0x1, !P1 ;  /* 0x00000001ff0a7807 */ /* 0x000fe40004800000 */
[----:B------:R-:W-:-:S02]  /*0210*/  SEL R11, RZ, 0x100, !P0 ;  /* 0x00000100ff0b7807 */ /* 0x000fc40004000000 */
[----:B---3--:R-:W-:-:S03]  /*0220*/  FSETP.GT.AND P2, PT, R9, -R7, PT ;  /* 0x800000070900720b */ /* 0x008fc60003f44000 */
[----:B------:R-:W-:Y:S01]  /*0230*/  IMAD.IADD R17, R10, 0x1, R11 ;  /* 0x000000010a117824 */ /* 0x000fe200078e020b */
[----:B------:R-:W-:Y:S01]  /*0240*/  FSETP.GT.AND P3, PT, R9, -R6, PT ;  /* 0x800000060900720b */ /* 0x000fe20003f64000 */
[--C-:B------:R-:W-:Y:S01]  /*0250*/  FADD R7, R7, R9.reuse ;  /* 0x0000000907077221 */ /* 0x100fe20000000000 */
[----:B------:R-:W-:Y:S01]  /*0260*/  IADD3 R10, P5, R0, UR8, RZ ;  /* 0x00000008000a7c10 */ /* 0x000fe2000ffbe0ff */
[----:B------:R-:W-:Y:S01]  /*0270*/  FADD R6, R6, R9 ;  /* 0x0000000906067221 */ /* 0x000fe20000000000 */
[----:B------:R-:W-:Y:S01]  /*0280*/  SEL R11, RZ, 0x100, !P2 ;  /* 0x00000100ff0b7807 */ /* 0x000fe20005000000 */
[----:B------:R-:W-:Y:S01]  /*0290*/  @!P1 FMUL R12, R12, 0.10000000149011611938 ;  /* 0x3dcccccd0c0c9820 */ /* 0x000fe20000400000 */
[----:B------:R-:W-:Y:S01]  /*02a0*/  SEL R0, RZ, 0x1, !P3 ;  /* 0x00000001ff007807 */ /* 0x000fe20005800000 */
[----:B------:R-:W-:Y:S01]  /*02b0*/  @!P0 FMUL R13, R13, 0.10000000149011611938 ;  /* 0x3dcccccd0d0d8820 */ /* 0x000fe20000400000 */
[----:B------:R-:W-:-:S03]  /*02c0*/  IADD3.X R9, R14, UR7, RZ, P4, !PT ;  /* 0x000000070e097c10 */ /* 0x000fc6000a7fe4ff */
[----:B------:R-:W-:Y:S02]  /*02d0*/  IMAD.IADD R15, R0, 0x1, R11 ;  /* 0x00000001000f7824 */ /* 0x000fe400078e020b */
[----:B------:R-:W-:Y:S01]  /*02e0*/  @!P2 FMUL R7, R7, 0.10000000149011611938 ;  /* 0x3dcccccd0707a820 */ /* 0x000fe20000400000 */
[----:B------:R-:W-:Y:S01]  /*02f0*/  @!P3 FMUL R6, R6, 0.10000000149011611938 ;  /* 0x3dcccccd0606b820 */ /* 0x000fe20000400000 */
[----:B------:R-:W-:Y:S01]  /*0300*/  IADD3.X R11, R14, UR9, RZ, P5, !PT ;  /* 0x000000090e0b7c10 */ /* 0x000fe2000affe4ff */
[----:B------:R-:W-:Y:S04]  /*0310*/  STG.E.U16 desc[UR4][R8.64], R15 ;  /* 0x0000000f08007986 */ /* 0x000fe8000c101504 */
[----:B------:R-:W-:Y:S04]  /*0320*/  STG.E.64 desc[UR4][R4.64], R6 ;  /* 0x0000000604007986 */ /* 0x000fe8000c101b04 */
[----:B------:R-:W-:Y:S04]  /*0330*/  STG.E.U16 desc[UR4][R10.64], R17 ;  /* 0x000000110a007986 */ /* 0x000fe8000c101504 */
[----:B------:R-:W-:Y:S01]  /*0340*/  STG.E.64 desc[UR4][R2.64], R12 ;  /* 0x0000000c02007986 */ /* 0x000fe2000c101b04 */
[----:B------:R-:W-:Y:S05]  /*0350*/  EXIT ;  /* 0x000000000000794d */ /* 0x000fea0003800000 */
.L_x_0:
[----:B------:R-:W-:-:S00]  /*0360*/  BRA `(.L_x_0) ;  /* 0xfffffffc00fc7947 */ /* 0x000fc0000383ffff */
[----:B------:R-:W-:-:S00]  /*0370*/  NOP ;  /* 0x0000000000007918 */ /* 0x000fc00000000000 */
        /* <DEDUP_REMOVED lines=8> */
.L_x_1:


//--------------------- .nv.constant0.triton_poi_fused_convolution_leaky_relu_24 --------------------------
	.section	.nv.constant0.triton_poi_fused_convolution_leaky_relu_24,"a",@progbits
	.sectionflags	@""
	.align	4
.nv.constant0.triton_poi_fused_convolution_leaky_relu_24:
	.zero		572
